	.headerflags	@"EF_CUDA_TEXMODE_UNIFIED EF_CUDA_64BIT_ADDRESS EF_CUDA_ACCELERATORS EF_CUDA_SM90 EF_CUDA_VIRTUAL_SM(EF_CUDA_SM90)"
	.elftype	@"ET_EXEC"


//--------------------- .nv.info                  --------------------------
	.section	.nv.info,"",@"SHT_CUDA_INFO"
	.align	4


	//----- nvinfo : EIATTR_REGCOUNT
	.align		4
        /*0000*/ 	.byte	0x04, 0x2f
        /*0002*/ 	.short	(.L_1 - .L_0)
	.align		4
.L_0:
        /*0004*/ 	.word	index@(triton_poi_fused_neg_sum_3)
        /*0008*/ 	.word	0x0000000a


	//----- nvinfo : EIATTR_MIN_STACK_SIZE
	.align		4
.L_1:
        /*000c*/ 	.byte	0x04, 0x12
        /*000e*/ 	.short	(.L_3 - .L_2)
	.align		4
.L_2:
        /*0010*/ 	.word	index@(triton_poi_fused_neg_sum_3)
        /*0014*/ 	.word	0x00000000


	//----- nvinfo : EIATTR_FRAME_SIZE
	.align		4
.L_3:
        /*0018*/ 	.byte	0x04, 0x11
        /*001a*/ 	.short	(.L_5 - .L_4)
	.align		4
.L_4:
        /*001c*/ 	.word	index@(triton_poi_fused_neg_sum_3)
        /*0020*/ 	.word	0x00000000


	//----- nvinfo : EIATTR_MIN_STACK_SIZE
	.align		4
.L_5:
        /*0024*/ 	.byte	0x04, 0x12
        /*0026*/ 	.short	(.L_7 - .L_6)
	.align		4
.L_6:
        /*0028*/ 	.word	index@(triton_poi_fused_neg_sum_3)
        /*002c*/ 	.word	0x00000000
.L_7:


//--------------------- .nv.info.triton_poi_fused_neg_sum_3 --------------------------
	.section	.nv.info.triton_poi_fused_neg_sum_3,"",@"SHT_CUDA_INFO"
	.sectionflags	@""
	.align	4


	//----- nvinfo : EIATTR_CUDA_API_VERSION
	.align		4
        /*0000*/ 	.byte	0x04, 0x37
        /*0002*/ 	.short	(.L_9 - .L_8)
.L_8:
        /*0004*/ 	.word	0x0000007c


	//----- nvinfo : EIATTR_KPARAM_INFO
	.align		4
.L_9:
        /*0008*/ 	.byte	0x04, 0x17
        /*000a*/ 	.short	(.L_11 - .L_10)
.L_10:
        /*000c*/ 	.word	0x00000000
        /*0010*/ 	.short	0x0001
        /*0012*/ 	.short	0x0008
        /*0014*/ 	.byte	0x00, 0xf4, 0x21, 0x00


	//----- nvinfo : EIATTR_KPARAM_INFO
	.align		4
.L_11:
        /*0018*/ 	.byte	0x04, 0x17
        /*001a*/ 	.short	(.L_13 - .L_12)
.L_12:
        /*001c*/ 	.word	0x00000000
        /*0020*/ 	.short	0x0000
        /*0022*/ 	.short	0x0000
        /*0024*/ 	.byte	0x00, 0xf4, 0x21, 0x00


	//----- nvinfo : EIATTR_SPARSE_MMA_MASK
	.align		4
.L_13:
        /*0028*/ 	.byte	0x03, 0x50
        /*002a*/ 	.short	0x0000


	//----- nvinfo : EIATTR_MAXREG_COUNT
	.align		4
        /*002c*/ 	.byte	0x03, 0x1b
        /*002e*/ 	.short	0x00ff


	//----- nvinfo : EIATTR_EXIT_INSTR_OFFSETS
	.align		4
        /*0030*/ 	.byte	0x04, 0x1c
        /*0032*/ 	.short	(.L_15 - .L_14)


	//   ....[0]....
.L_14:
        /*0034*/ 	.word	0x00000090


	//   ....[1]....
        /*0038*/ 	.word	0x00000100


	//----- nvinfo : EIATTR_REQNTID
	.align		4
.L_15:
        /*003c*/ 	.byte	0x04, 0x10
        /*003e*/ 	.short	(.L_17 - .L_16)
.L_16:
        /*0040*/ 	.word	0x00000020
        /*0044*/ 	.word	0x00000001
        /*0048*/ 	.word	0x00000001


	//----- nvinfo : EIATTR_CBANK_PARAM_SIZE
	.align		4
.L_17:
        /*004c*/ 	.byte	0x03, 0x19
        /*004e*/ 	.short	0x0010


	//----- nvinfo : EIATTR_PARAM_CBANK
	.align		4
        /*0050*/ 	.byte	0x04, 0x0a
        /*0052*/ 	.short	(.L_19 - .L_18)
	.align		4
.L_18:
        /*0054*/ 	.word	index@(.nv.constant0.triton_poi_fused_neg_sum_3)
        /*0058*/ 	.short	0x0210
        /*005a*/ 	.short	0x0010


	//----- nvinfo : EIATTR_SW_WAR
	.align		4
.L_19:
        /*005c*/ 	.byte	0x04, 0x36
        /*005e*/ 	.short	(.L_21 - .L_20)
.L_20:
        /*0060*/ 	.word	0x00000008
.L_21:


//--------------------- .nv.callgraph             --------------------------
	.section	.nv.callgraph,"",@"SHT_CUDA_CALLGRAPH"
	.align	4
	.sectionentsize	8
	.align		4
        /*0000*/ 	.word	0x00000000
	.align		4
        /*0004*/ 	.word	0xffffffff
	.align		4
        /*0008*/ 	.word	0x00000000
	.align		4
        /*000c*/ 	.word	0xfffffffe
	.align		4
        /*0010*/ 	.word	0x00000000
	.align		4
        /*0014*/ 	.word	0xfffffffd
	.align		4
        /*0018*/ 	.word	0x00000000
	.align		4
        /*001c*/ 	.word	0xfffffffc


//--------------------- .text.triton_poi_fused_neg_sum_3 --------------------------
	.section	.text.triton_poi_fused_neg_sum_3,"ax",@progbits
	.align	128
        .global         triton_poi_fused_neg_sum_3
        .type           triton_poi_fused_neg_sum_3,@function
        .size           triton_poi_fused_neg_sum_3,(.L_x_1 - triton_poi_fused_neg_sum_3)
        .other          triton_poi_fused_neg_sum_3,@"STO_CUDA_ENTRY STV_DEFAULT"
triton_poi_fused_neg_sum_3:
.text.triton_poi_fused_neg_sum_3:
[----:B------:R-:W0:Y:S02]  /*0000*/  LDC R1, c[0x0][0x28] ;  /* 0x00000a00ff017b82 */ /* 0x000e240000000800 */
[----:B------:R-:W1:Y:S01]  /*0010*/  LDC.64 R2, c[0x0][0x210] ;  /* 0x00008400ff027b82 */ /* 0x000e620000000a00 */
[----:B------:R-:W-:Y:S02]  /*0020*/  ULDC.64 UR4, c[0x0][0x208] ;  /* 0x0000820000047ab9 */ /* 0x000fe40000000a00 */
[----:B-1----:R1:W5:Y:S04]  /*0030*/  LDG.E R0, desc[UR4][R2.64] ;  /* 0x0000000402007981 */ /* 0x002368000c1e1900 */
[----:B------:R1:W5:Y:S04]  /*0040*/  LDG.E R5, desc[UR4][R2.64+0x4] ;  /* 0x0000040402057981 */ /* 0x000368000c1e1900 */
[----:B------:R1:W5:Y:S04]  /*0050*/  LDG.E R4, desc[UR4][R2.64+0x8] ;  /* 0x0000080402047981 */ /* 0x000368000c1e1900 */
[----:B------:R1:W5:Y:S01]  /*0060*/  LDG.E R6, desc[UR4][R2.64+0xc] ;  /* 0x00000c0402067981 */ /* 0x000362000c1e1900 */
[----:B------:R-:W2:Y:S02]  /*0070*/  S2R R7, SR_TID.X ;  /* 0x0000000000077919 */ /* 0x000ea40000002100 */
[----:B--2---:R-:W-:-:S13]  /*0080*/  LOP3.LUT P0, RZ, R7, 0x1f, RZ, 0xc0, !PT ;  /* 0x0000001f07ff7812 */ /* 0x004fda000780c0ff */
[----:B-1----:R-:W-:Y:S05]  /*0090*/  @P0 EXIT ;  /* 0x000000000000094d */ /* 0x002fea0003800000 */
[----:B------:R-:W0:Y:S01]  /*00a0*/  LDC.64 R2, c[0x0][0x218] ;  /* 0x00008600ff027b82 */ /* 0x000e220000000a00 */
[----:B-----5:R-:W-:-:S04]  /*00b0*/  FADD R5, R0, R5 ;  /* 0x0000000500057221 */ /* 0x020fc80000000000 */
[----:B------:R-:W-:-:S04]  /*00c0*/  FADD R5, R4, R5 ;  /* 0x0000000504057221 */ /* 0x000fc80000000000 */
[----:B------:R-:W-:-:S04]  /*00d0*/  FADD R5, R6, R5 ;  /* 0x0000000506057221 */ /* 0x000fc80000000000 */
[----:B------:R-:W-:-:S05]  /*00e0*/  FADD R5, RZ, -R5 ;  /* 0x80000005ff057221 */ /* 0x000fca0000000000 */
[----:B0-----:R-:W-:Y:S01]  /*00f0*/  STG.E desc[UR4][R2.64], R5 ;  /* 0x0000000502007986 */ /* 0x001fe2000c101904 */
[----:B------:R-:W-:Y:S05]  /*0100*/  EXIT ;  /* 0x000000000000794d */ /* 0x000fea0003800000 */
.L_x_0:
[----:B------:R-:W-:-:S00]  /*0110*/  BRA `(.L_x_0) ;  /* 0xfffffffc00fc7947 */ /* 0x000fc0000383ffff */
[----:B------:R-:W-:-:S00]  /*0120*/  NOP ;  /* 0x0000000000007918 */ /* 0x000fc00000000000 */
        /* <DEDUP_REMOVED lines=13> */
.L_x_1:


//--------------------- .nv.constant0.triton_poi_fused_neg_sum_3 --------------------------
	.section	.nv.constant0.triton_poi_fused_neg_sum_3,"a",@progbits
	.sectionflags	@""
	.align	4
.nv.constant0.triton_poi_fused_neg_sum_3:
	.zero		544
